	.headerflags	@"EF_CUDA_TEXMODE_UNIFIED EF_CUDA_64BIT_ADDRESS EF_CUDA_ACCELERATORS EF_CUDA_SM90 EF_CUDA_VIRTUAL_SM(EF_CUDA_SM90)"
	.elftype	@"ET_EXEC"


//--------------------- .nv.info                  --------------------------
	.section	.nv.info,"",@"SHT_CUDA_INFO"
	.align	4


	//----- nvinfo : EIATTR_REGCOUNT
	.align		4
        /*0000*/ 	.byte	0x04, 0x2f
        /*0002*/ 	.short	(.L_2 - .L_1)
	.align		4
.L_1:
        /*0004*/ 	.word	index@(triton_poi_fused_gelu_10)
        /*0008*/ 	.word	0x0000000d


	//----- nvinfo : EIATTR_MIN_STACK_SIZE
	.align		4
.L_2:
        /*000c*/ 	.byte	0x04, 0x12
        /*000e*/ 	.short	(.L_4 - .L_3)
	.align		4
.L_3:
        /*0010*/ 	.word	index@(triton_poi_fused_gelu_10)
        /*0014*/ 	.word	0x00000000


	//----- nvinfo : EIATTR_FRAME_SIZE
	.align		4
.L_4:
        /*0018*/ 	.byte	0x04, 0x11
        /*001a*/ 	.short	(.L_6 - .L_5)
	.align		4
.L_5:
        /*001c*/ 	.word	index@(triton_poi_fused_gelu_10)
        /*0020*/ 	.word	0x00000000


	//----- nvinfo : EIATTR_MIN_STACK_SIZE
	.align		4
.L_6:
        /*0024*/ 	.byte	0x04, 0x12
        /*0026*/ 	.short	(.L_8 - .L_7)
	.align		4
.L_7:
        /*0028*/ 	.word	index@(triton_poi_fused_gelu_10)
        /*002c*/ 	.word	0x00000000
.L_8:


//--------------------- .nv.info.triton_poi_fused_gelu_10 --------------------------
	.section	.nv.info.triton_poi_fused_gelu_10,"",@"SHT_CUDA_INFO"
	.sectionflags	@""
	.align	4


	//----- nvinfo : EIATTR_CUDA_API_VERSION
	.align		4
        /*0000*/ 	.byte	0x04, 0x37
        /*0002*/ 	.short	(.L_10 - .L_9)
.L_9:
        /*0004*/ 	.word	0x0000007c


	//----- nvinfo : EIATTR_KPARAM_INFO
	.align		4
.L_10:
        /*0008*/ 	.byte	0x04, 0x17
        /*000a*/ 	.short	(.L_12 - .L_11)
.L_11:
        /*000c*/ 	.word	0x00000000
        /*0010*/ 	.short	0x0002
        /*0012*/ 	.short	0x0010
        /*0014*/ 	.byte	0x00, 0xf0, 0x11, 0x00


	//----- nvinfo : EIATTR_KPARAM_INFO
	.align		4
.L_12:
        /*0018*/ 	.byte	0x04, 0x17
        /*001a*/ 	.short	(.L_14 - .L_13)
.L_13:
        /*001c*/ 	.word	0x00000000
        /*0020*/ 	.short	0x0001
        /*0022*/ 	.short	0x0008
        /*0024*/ 	.byte	0x00, 0xf4, 0x21, 0x00


	//----- nvinfo : EIATTR_KPARAM_INFO
	.align		4
.L_14:
        /*0028*/ 	.byte	0x04, 0x17
        /*002a*/ 	.short	(.L_16 - .L_15)
.L_15:
        /*002c*/ 	.word	0x00000000
        /*0030*/ 	.short	0x0000
        /*0032*/ 	.short	0x0000
        /*0034*/ 	.byte	0x00, 0xf4, 0x21, 0x00


	//----- nvinfo : EIATTR_SPARSE_MMA_MASK
	.align		4
.L_16:
        /*0038*/ 	.byte	0x03, 0x50
        /*003a*/ 	.short	0x0000


	//----- nvinfo : EIATTR_MAXREG_COUNT
	.align		4
        /*003c*/ 	.byte	0x03, 0x1b
        /*003e*/ 	.short	0x00ff


	//----- nvinfo : EIATTR_EXIT_INSTR_OFFSETS
	.align		4
        /*0040*/ 	.byte	0x04, 0x1c
        /*0042*/ 	.short	(.L_18 - .L_17)


	//   ....[0]....
.L_17:
        /*0044*/ 	.word	0x000002f0


	//   ....[1]....
        /*0048*/ 	.word	0x00000310


	//----- nvinfo : EIATTR_REQNTID
	.align		4
.L_18:
        /*004c*/ 	.byte	0x04, 0x10
        /*004e*/ 	.short	(.L_20 - .L_19)
.L_19:
        /*0050*/ 	.word	0x00000080
        /*0054*/ 	.word	0x00000001
        /*0058*/ 	.word	0x00000001


	//----- nvinfo : EIATTR_CBANK_PARAM_SIZE
	.align		4
.L_20:
        /*005c*/ 	.byte	0x03, 0x19
        /*005e*/ 	.short	0x0014


	//----- nvinfo : EIATTR_PARAM_CBANK
	.align		4
        /*0060*/ 	.byte	0x04, 0x0a
        /*0062*/ 	.short	(.L_22 - .L_21)
	.align		4
.L_21:
        /*0064*/ 	.word	index@(.nv.constant0.triton_poi_fused_gelu_10)
        /*0068*/ 	.short	0x0210
        /*006a*/ 	.short	0x0014


	//----- nvinfo : EIATTR_SW_WAR
	.align		4
.L_22:
        /*006c*/ 	.byte	0x04, 0x36
        /*006e*/ 	.short	(.L_24 - .L_23)
.L_23:
        /*0070*/ 	.word	0x00000008
.L_24:


//--------------------- .nv.callgraph             --------------------------
	.section	.nv.callgraph,"",@"SHT_CUDA_CALLGRAPH"
	.align	4
	.sectionentsize	8
	.align		4
        /*0000*/ 	.word	0x00000000
	.align		4
        /*0004*/ 	.word	0xffffffff
	.align		4
        /*0008*/ 	.word	0x00000000
	.align		4
        /*000c*/ 	.word	0xfffffffe
	.align		4
        /*0010*/ 	.word	0x00000000
	.align		4
        /*0014*/ 	.word	0xfffffffd
	.align		4
        /*0018*/ 	.word	0x00000000
	.align		4
        /*001c*/ 	.word	0xfffffffc


//--------------------- .nv.constant4             --------------------------
	.section	.nv.constant4,"a",@progbits
	.align	8
	.align		8
.nv.constant4:
        /*0000*/ 	.dword	_$_str


//--------------------- .text.triton_poi_fused_gelu_10 --------------------------
	.section	.text.triton_poi_fused_gelu_10,"ax",@progbits
	.align	128
        .global         triton_poi_fused_gelu_10
        .type           triton_poi_fused_gelu_10,@function
        .size           triton_poi_fused_gelu_10,(.L_x_1 - triton_poi_fused_gelu_10)
        .other          triton_poi_fused_gelu_10,@"STO_CUDA_ENTRY STV_DEFAULT"
triton_poi_fused_gelu_10:
.text.triton_poi_fused_gelu_10:
[----:B------:R-:W0:Y:S02]  /*0000*/  LDC R1, c[0x0][0x28] ;  /* 0x00000a00ff017b82 */ /* 0x000e240000000800 */
[----:B------:R-:W1:Y:S01]  /*0010*/  S2R R0, SR_TID.X ;  /* 0x0000000000007919 */ /* 0x000e620000002100 */
[----:B------:R-:W2:Y:S01]  /*0020*/  LDC.64 R2, c[0x0][0x210] ;  /* 0x00008400ff027b82 */ /* 0x000ea20000000a00 */
[----:B------:R-:W-:Y:S01]  /*0030*/  HFMA2.MMA R4, -RZ, RZ, 0, 0 ;  /* 0x00000000ff047435 */ /* 0x000fe200000001ff */
[----:B------:R-:W-:Y:S01]  /*0040*/  ULDC.64 UR4, c[0x0][0x208] ;  /* 0x0000820000047ab9 */ /* 0x000fe20000000a00 */
[----:B------:R-:W3:Y:S01]  /*0050*/  S2R R5, SR_CTAID.X ;  /* 0x0000000000057919 */ /* 0x000ee20000002500 */
[----:B------:R-:W-:Y:S01]  /*0060*/  HFMA2.MMA R7, -RZ, RZ, 0.958984375, -6.1690807342529296875e-05 ;  /* 0x3bac840bff077435 */ /* 0x000fe200000001ff */
[----:B------:R-:W-:Y:S01]  /*0070*/  IMAD.MOV.U32 R6, RZ, RZ, -0x460a9f47 ;  /* 0xb9f560b9ff067424 */ /* 0x000fe200078e00ff */
[----:B------:R-:W-:Y:S01]  /*0080*/  HFMA2.MMA R8, -RZ, RZ, -1.26171875, -2.110004425048828125e-05 ;  /* 0xbd0c8162ff087435 */ /* 0x000fe200000001ff */
[----:B------:R-:W-:Y:S01]  /*0090*/  ULDC.64 UR6, c[0x0][0x218] ;  /* 0x0000860000067ab9 */ /* 0x000fe20000000a00 */
[----:B-1----:R-:W-:-:S04]  /*00a0*/  LOP3.LUT R0, R0, 0x7f, RZ, 0xc0, !PT ;  /* 0x0000007f00007812 */ /* 0x002fc800078ec0ff */
[----:B---3--:R-:W-:-:S04]  /*00b0*/  LEA R0, R5, R0, 0x7 ;  /* 0x0000000005007211 */ /* 0x008fc800078e38ff */
[C---:B------:R-:W-:Y:S01]  /*00c0*/  ISETP.GE.AND P0, PT, R0.reuse, 0x400, PT ;  /* 0x000004000000780c */ /* 0x040fe20003f06270 */
[----:B--2---:R-:W-:-:S12]  /*00d0*/  IMAD.WIDE R2, R0, 0x4, R2 ;  /* 0x0000000400027825 */ /* 0x004fd800078e0202 */
[----:B------:R1:W2:Y:S01]  /*00e0*/  @!P0 LDG.E R4, desc[UR4][R2.64] ;  /* 0x0000000402048981 */ /* 0x0002a2000c1e1900 */
[----:B------:R-:W-:Y:S01]  /*00f0*/  MOV R5, 0x3789ca3c ;  /* 0x3789ca3c00057802 */ /* 0x000fe20000000f00 */
[----:B-1----:R-:W-:Y:S01]  /*0100*/  HFMA2.MMA R3, -RZ, RZ, 1.853515625, -0.00091457366943359375 ;  /* 0x3f6a937eff037435 */ /* 0x002fe200000001ff */
[----:B------:R-:W-:Y:S02]  /*0110*/  IMAD.MOV.U32 R2, RZ, RZ, 0x3e1cf906 ;  /* 0x3e1cf906ff027424 */ /* 0x000fe400078e00ff */
[C---:B--2---:R-:W-:Y:S01]  /*0120*/  FMUL R10, R4.reuse, 0.70710676908493041992 ;  /* 0x3f3504f3040a7820 */ /* 0x044fe20000400000 */
[----:B------:R-:W-:-:S03]  /*0130*/  FMUL R4, R4, 0.5 ;  /* 0x3f00000004047820 */ /* 0x000fc60000400000 */
[----:B------:R-:W-:-:S05]  /*0140*/  FADD.FTZ R9, |R10|, -RZ ;  /* 0x800000ff0a097221 */ /* 0x000fca0000010200 */
[----:B------:R-:W-:-:S13]  /*0150*/  FSETP.GE.AND P1, PT, R9, 1.0029599666595458984, PT ;  /* 0x3f8060fe0900780b */ /* 0x000fda0003f26000 */
[----:B------:R-:W-:Y:S01]  /*0160*/  @!P1 MOV R5, 0x38b1e96a ;  /* 0x38b1e96a00059802 */ /* 0x000fe20000000f00 */
[----:B------:R-:W-:Y:S02]  /*0170*/  @!P1 IMAD.MOV.U32 R6, RZ, RZ, -0x45a8b2e0 ;  /* 0xba574d20ff069424 */ /* 0x000fe400078e00ff */
[----:B------:R-:W-:Y:S01]  /*0180*/  @!P1 FMUL R9, R10, R10 ;  /* 0x0000000a0a099220 */ /* 0x000fe20000400000 */
[----:B------:R-:W-:Y:S01]  /*0190*/  @!P1 MOV R7, 0x3baad5ea ;  /* 0x3baad5ea00079802 */ /* 0x000fe20000000f00 */
[----:B------:R-:W-:Y:S01]  /*01a0*/  @!P1 IMAD.MOV.U32 R2, RZ, RZ, 0x3de718af ;  /* 0x3de718afff029424 */ /* 0x000fe200078e00ff */
[----:B------:R-:W-:Y:S01]  /*01b0*/  @!P1 MOV R8, 0xbcdc1be7 ;  /* 0xbcdc1be700089802 */ /* 0x000fe20000000f00 */
[----:B------:R-:W-:Y:S01]  /*01c0*/  FFMA.FTZ R6, R9, R5, R6 ;  /* 0x0000000509067223 */ /* 0x000fe20000010006 */
[----:B------:R-:W-:Y:S02]  /*01d0*/  @!P1 MOV R3, 0xbec093ac ;  /* 0xbec093ac00039802 */ /* 0x000fe40000000f00 */
[----:B------:R-:W-:Y:S01]  /*01e0*/  MOV R5, 0x3f20d842 ;  /* 0x3f20d84200057802 */ /* 0x000fe20000000f00 */
[----:B------:R-:W-:Y:S01]  /*01f0*/  FFMA.FTZ R7, R6, R9, R7 ;  /* 0x0000000906077223 */ /* 0x000fe20000010007 */
[----:B------:R-:W-:-:S03]  /*0200*/  @!P1 MOV R5, 0x3e0375d3 ;  /* 0x3e0375d300059802 */ /* 0x000fc60000000f00 */
[----:B------:R-:W-:-:S04]  /*0210*/  FFMA.FTZ R7, R7, R9, R8 ;  /* 0x0000000907077223 */ /* 0x000fc80000010008 */
[----:B------:R-:W-:-:S04]  /*0220*/  FFMA.FTZ R2, R7, R9, R2 ;  /* 0x0000000907027223 */ /* 0x000fc80000010002 */
[----:B------:R-:W-:Y:S01]  /*0230*/  FFMA.FTZ R2, R2, R9, R3 ;  /* 0x0000000902027223 */ /* 0x000fe20000010003 */
[----:B------:R-:W-:-:S03]  /*0240*/  FSEL R3, -R9, R10, P1 ;  /* 0x0000000a09037208 */ /* 0x000fc60000800100 */
[----:B------:R-:W-:-:S04]  /*0250*/  FFMA.FTZ R2, R2, R9, R5 ;  /* 0x0000000902027223 */ /* 0x000fc80000010005 */
[----:B------:R-:W-:Y:S01]  /*0260*/  FFMA.FTZ R5, R2, R3, R3 ;  /* 0x0000000302057223 */ /* 0x000fe20000010003 */
[----:B------:R-:W-:-:S03]  /*0270*/  SHF.R.S32.HI R3, RZ, 0x1f, R0 ;  /* 0x0000001fff037819 */ /* 0x000fc60000011400 */
[----:B------:R-:W1:Y:S02]  /*0280*/  @P1 MUFU.EX2 R2, R5 ;  /* 0x0000000500021308 */ /* 0x000e640000000800 */
[----:B-1----:R-:W-:-:S05]  /*0290*/  @P1 FADD R2, -R2, 1 ;  /* 0x3f80000002021421 */ /* 0x002fca0000000100 */
[----:B------:R-:W-:Y:S02]  /*02a0*/  @P1 LOP3.LUT R5, R2, 0x80000000, R10, 0xf8, !PT ;  /* 0x8000000002051812 */ /* 0x000fe400078ef80a */
[----:B------:R-:W-:-:S03]  /*02b0*/  LEA R2, P1, R0, UR6, 0x2 ;  /* 0x0000000600027c11 */ /* 0x000fc6000f8210ff */
[----:B------:R-:W-:Y:S01]  /*02c0*/  FADD R7, R5, 1 ;  /* 0x3f80000005077421 */ /* 0x000fe20000000000 */
[----:B------:R-:W-:-:S03]  /*02d0*/  LEA.HI.X R3, R0, UR7, R3, 0x2, P1 ;  /* 0x0000000700037c11 */ /* 0x000fc600088f1403 */
[----:B------:R-:W-:Y:S01]  /*02e0*/  FMUL R7, R4, R7 ;  /* 0x0000000704077220 */ /* 0x000fe20000400000 */
[----:B------:R-:W-:Y:S06]  /*02f0*/  @P0 EXIT ;  /* 0x000000000000094d */ /* 0x000fec0003800000 */
[----:B------:R-:W-:Y:S01]  /*0300*/  STG.E desc[UR4][R2.64], R7 ;  /* 0x0000000702007986 */ /* 0x000fe2000c101904 */
[----:B------:R-:W-:Y:S05]  /*0310*/  EXIT ;  /* 0x000000000000794d */ /* 0x000fea0003800000 */
.L_x_0:
[----:B------:R-:W-:-:S00]  /*0320*/  BRA `(.L_x_0) ;  /* 0xfffffffc00fc7947 */ /* 0x000fc0000383ffff */
[----:B------:R-:W-:-:S00]  /*0330*/  NOP ;  /* 0x0000000000007918 */ /* 0x000fc00000000000 */
        /* <DEDUP_REMOVED lines=12> */
.L_x_1:


//--------------------- .nv.global.init           --------------------------
	.section	.nv.global.init,"aw",@progbits
.nv.global.init:
	.type		_$_str,@object
	.size		_$_str,(.L_0 - _$_str)
_$_str:
        /*0000*/ 	.byte	0x5f, 0x5f, 0x43, 0x55, 0x44, 0x41, 0x5f, 0x46, 0x54, 0x5a, 0x00
.L_0:


//--------------------- .nv.constant0.triton_poi_fused_gelu_10 --------------------------
	.section	.nv.constant0.triton_poi_fused_gelu_10,"a",@progbits
	.sectionflags	@""
	.align	4
.nv.constant0.triton_poi_fused_gelu_10:
	.zero		548
